	.headerflags	@"EF_CUDA_TEXMODE_UNIFIED EF_CUDA_64BIT_ADDRESS EF_CUDA_ACCELERATORS EF_CUDA_SM90 EF_CUDA_VIRTUAL_SM(EF_CUDA_SM90)"
	.elftype	@"ET_EXEC"


//--------------------- .nv.info                  --------------------------
	.section	.nv.info,"",@"SHT_CUDA_INFO"
	.align	4


	//----- nvinfo : EIATTR_REGCOUNT
	.align		4
        /*0000*/ 	.byte	0x04, 0x2f
        /*0002*/ 	.short	(.L_3 - .L_2)
	.align		4
.L_2:
        /*0004*/ 	.word	index@(triton_poi_fused__native_batch_norm_legit_no_training_convolution_hardtanh_31)
        /*0008*/ 	.word	0x00000020


	//----- nvinfo : EIATTR_MIN_STACK_SIZE
	.align		4
.L_3:
        /*000c*/ 	.byte	0x04, 0x12
        /*000e*/ 	.short	(.L_5 - .L_4)
	.align		4
.L_4:
        /*0010*/ 	.word	index@(triton_poi_fused__native_batch_norm_legit_no_training_convolution_hardtanh_31)
        /*0014*/ 	.word	0x00000000


	//----- nvinfo : EIATTR_FRAME_SIZE
	.align		4
.L_5:
        /*0018*/ 	.byte	0x04, 0x11
        /*001a*/ 	.short	(.L_7 - .L_6)
	.align		4
.L_6:
        /*001c*/ 	.word	index@(triton_poi_fused__native_batch_norm_legit_no_training_convolution_hardtanh_31)
        /*0020*/ 	.word	0x00000000


	//----- nvinfo : EIATTR_MIN_STACK_SIZE
	.align		4
.L_7:
        /*0024*/ 	.byte	0x04, 0x12
        /*0026*/ 	.short	(.L_9 - .L_8)
	.align		4
.L_8:
        /*0028*/ 	.word	index@(triton_poi_fused__native_batch_norm_legit_no_training_convolution_hardtanh_31)
        /*002c*/ 	.word	0x00000000
.L_9:


//--------------------- .nv.info.triton_poi_fused__native_batch_norm_legit_no_training_convolution_hardtanh_31 --------------------------
	.section	.nv.info.triton_poi_fused__native_batch_norm_legit_no_training_convolution_hardtanh_31,"",@"SHT_CUDA_INFO"
	.sectionflags	@""
	.align	4


	//----- nvinfo : EIATTR_CUDA_API_VERSION
	.align		4
        /*0000*/ 	.byte	0x04, 0x37
        /*0002*/ 	.short	(.L_11 - .L_10)
.L_10:
        /*0004*/ 	.word	0x0000007c


	//----- nvinfo : EIATTR_KPARAM_INFO
	.align		4
.L_11:
        /*0008*/ 	.byte	0x04, 0x17
        /*000a*/ 	.short	(.L_13 - .L_12)
.L_12:
        /*000c*/ 	.word	0x00000000
        /*0010*/ 	.short	0x0007
        /*0012*/ 	.short	0x0038
        /*0014*/ 	.byte	0x00, 0xf0, 0x11, 0x00


	//----- nvinfo : EIATTR_KPARAM_INFO
	.align		4
.L_13:
        /*0018*/ 	.byte	0x04, 0x17
        /*001a*/ 	.short	(.L_15 - .L_14)
.L_14:
        /*001c*/ 	.word	0x00000000
        /*0020*/ 	.short	0x0006
        /*0022*/ 	.short	0x0030
        /*0024*/ 	.byte	0x00, 0xf4, 0x21, 0x00


	//----- nvinfo : EIATTR_KPARAM_INFO
	.align		4
.L_15:
        /*0028*/ 	.byte	0x04, 0x17
        /*002a*/ 	.short	(.L_17 - .L_16)
.L_16:
        /*002c*/ 	.word	0x00000000
        /*0030*/ 	.short	0x0005
        /*0032*/ 	.short	0x0028
        /*0034*/ 	.byte	0x00, 0xf4, 0x21, 0x00


	//----- nvinfo : EIATTR_KPARAM_INFO
	.align		4
.L_17:
        /*0038*/ 	.byte	0x04, 0x17
        /*003a*/ 	.short	(.L_19 - .L_18)
.L_18:
        /*003c*/ 	.word	0x00000000
        /*0040*/ 	.short	0x0004
        /*0042*/ 	.short	0x0020
        /*0044*/ 	.byte	0x00, 0xf4, 0x21, 0x00


	//----- nvinfo : EIATTR_KPARAM_INFO
	.align		4
.L_19:
        /*0048*/ 	.byte	0x04, 0x17
        /*004a*/ 	.short	(.L_21 - .L_20)
.L_20:
        /*004c*/ 	.word	0x00000000
        /*0050*/ 	.short	0x0003
        /*0052*/ 	.short	0x0018
        /*0054*/ 	.byte	0x00, 0xf4, 0x21, 0x00


	//----- nvinfo : EIATTR_KPARAM_INFO
	.align		4
.L_21:
        /*0058*/ 	.byte	0x04, 0x17
        /*005a*/ 	.short	(.L_23 - .L_22)
.L_22:
        /*005c*/ 	.word	0x00000000
        /*0060*/ 	.short	0x0002
        /*0062*/ 	.short	0x0010
        /*0064*/ 	.byte	0x00, 0xf4, 0x21, 0x00


	//----- nvinfo : EIATTR_KPARAM_INFO
	.align		4
.L_23:
        /*0068*/ 	.byte	0x04, 0x17
        /*006a*/ 	.short	(.L_25 - .L_24)
.L_24:
        /*006c*/ 	.word	0x00000000
        /*0070*/ 	.short	0x0001
        /*0072*/ 	.short	0x0008
        /*0074*/ 	.byte	0x00, 0xf4, 0x21, 0x00


	//----- nvinfo : EIATTR_KPARAM_INFO
	.align		4
.L_25:
        /*0078*/ 	.byte	0x04, 0x17
        /*007a*/ 	.short	(.L_27 - .L_26)
.L_26:
        /*007c*/ 	.word	0x00000000
        /*0080*/ 	.short	0x0000
        /*0082*/ 	.short	0x0000
        /*0084*/ 	.byte	0x00, 0xf4, 0x21, 0x00


	//----- nvinfo : EIATTR_SPARSE_MMA_MASK
	.align		4
.L_27:
        /*0088*/ 	.byte	0x03, 0x50
        /*008a*/ 	.short	0x0000


	//----- nvinfo : EIATTR_MAXREG_COUNT
	.align		4
        /*008c*/ 	.byte	0x03, 0x1b
        /*008e*/ 	.short	0x00ff


	//----- nvinfo : EIATTR_EXIT_INSTR_OFFSETS
	.align		4
        /*0090*/ 	.byte	0x04, 0x1c
        /*0092*/ 	.short	(.L_29 - .L_28)


	//   ....[0]....
.L_28:
        /*0094*/ 	.word	0x000005f0


	//   ....[1]....
        /*0098*/ 	.word	0x00000610


	//----- nvinfo : EIATTR_REQNTID
	.align		4
.L_29:
        /*009c*/ 	.byte	0x04, 0x10
        /*009e*/ 	.short	(.L_31 - .L_30)
.L_30:
        /*00a0*/ 	.word	0x00000080
        /*00a4*/ 	.word	0x00000001
        /*00a8*/ 	.word	0x00000001


	//----- nvinfo : EIATTR_CBANK_PARAM_SIZE
	.align		4
.L_31:
        /*00ac*/ 	.byte	0x03, 0x19
        /*00ae*/ 	.short	0x003c


	//----- nvinfo : EIATTR_PARAM_CBANK
	.align		4
        /*00b0*/ 	.byte	0x04, 0x0a
        /*00b2*/ 	.short	(.L_33 - .L_32)
	.align		4
.L_32:
        /*00b4*/ 	.word	index@(.nv.constant0.triton_poi_fused__native_batch_norm_legit_no_training_convolution_hardtanh_31)
        /*00b8*/ 	.short	0x0210
        /*00ba*/ 	.short	0x003c


	//----- nvinfo : EIATTR_SW_WAR
	.align		4
.L_33:
        /*00bc*/ 	.byte	0x04, 0x36
        /*00be*/ 	.short	(.L_35 - .L_34)
.L_34:
        /*00c0*/ 	.word	0x00000008
.L_35:


//--------------------- .nv.callgraph             --------------------------
	.section	.nv.callgraph,"",@"SHT_CUDA_CALLGRAPH"
	.align	4
	.sectionentsize	8
	.align		4
        /*0000*/ 	.word	0x00000000
	.align		4
        /*0004*/ 	.word	0xffffffff
	.align		4
        /*0008*/ 	.word	0x00000000
	.align		4
        /*000c*/ 	.word	0xfffffffe
	.align		4
        /*0010*/ 	.word	0x00000000
	.align		4
        /*0014*/ 	.word	0xfffffffd
	.align		4
        /*0018*/ 	.word	0x00000000
	.align		4
        /*001c*/ 	.word	0xfffffffc


//--------------------- .nv.constant4             --------------------------
	.section	.nv.constant4,"a",@progbits
	.align	8
	.align		8
.nv.constant4:
        /*0000*/ 	.dword	_$_str
	.align		8
        /*0008*/ 	.dword	_$_str_$_2


//--------------------- .text.triton_poi_fused__native_batch_norm_legit_no_training_convolution_hardtanh_31 --------------------------
	.section	.text.triton_poi_fused__native_batch_norm_legit_no_training_convolution_hardtanh_31,"ax",@progbits
	.align	128
        .global         triton_poi_fused__native_batch_norm_legit_no_training_convolution_hardtanh_31
        .type           triton_poi_fused__native_batch_norm_legit_no_training_convolution_hardtanh_31,@function
        .size           triton_poi_fused__native_batch_norm_legit_no_training_convolution_hardtanh_31,(.L_x_1 - triton_poi_fused__native_batch_norm_legit_no_training_convolution_hardtanh_31)
        .other          triton_poi_fused__native_batch_norm_legit_no_training_convolution_hardtanh_31,@"STO_CUDA_ENTRY STV_DEFAULT"
triton_poi_fused__native_batch_norm_legit_no_training_convolution_hardtanh_31:
.text.triton_poi_fused__native_batch_norm_legit_no_training_convolution_hardtanh_31:
[----:B------:R-:W0:Y:S01]  /*0000*/  LDC R1, c[0x0][0x28] ;  /* 0x00000a00ff017b82 */ /* 0x000e220000000800 */
[----:B------:R-:W1:Y:S01]  /*0010*/  S2R R0, SR_TID.X ;  /* 0x0000000000007919 */ /* 0x000e620000002100 */
[----:B------:R-:W-:-:S06]  /*0020*/  HFMA2.MMA R6, -RZ, RZ, 0, 0 ;  /* 0x00000000ff067435 */ /* 0x000fcc00000001ff */
[----:B------:R-:W2:Y:S01]  /*0030*/  LDC.64 R8, c[0x0][0x228] ;  /* 0x00008a00ff087b82 */ /* 0x000ea20000000a00 */
[----:B------:R-:W-:Y:S01]  /*0040*/  MOV R4, RZ ;  /* 0x000000ff00047202 */ /* 0x000fe20000000f00 */
[----:B------:R-:W3:Y:S01]  /*0050*/  S2R R7, SR_CTAID.X ;  /* 0x0000000000077919 */ /* 0x000ee20000002500 */
[----:B------:R-:W-:-:S05]  /*0060*/  ULDC.64 UR4, c[0x0][0x208] ;  /* 0x0000820000047ab9 */ /* 0x000fca0000000a00 */
[----:B------:R-:W4:Y:S08]  /*0070*/  LDC.64 R16, c[0x0][0x218] ;  /* 0x00008600ff107b82 */ /* 0x000f300000000a00 */
[----:B------:R-:W5:Y:S08]  /*0080*/  LDC.64 R20, c[0x0][0x210] ;  /* 0x00008400ff147b82 */ /* 0x000f700000000a00 */
[----:B------:R-:W5:Y:S01]  /*0090*/  LDC.64 R12, c[0x0][0x238] ;  /* 0x00008e00ff0c7b82 */ /* 0x000f620000000a00 */
[----:B-1----:R-:W-:-:S04]  /*00a0*/  SHF.L.U32 R0, R0, 0x1, RZ ;  /* 0x0000000100007819 */ /* 0x002fc800000006ff */
[----:B------:R-:W-:-:S04]  /*00b0*/  LOP3.LUT R0, R0, 0xfe, RZ, 0xc0, !PT ;  /* 0x000000fe00007812 */ /* 0x000fc800078ec0ff */
[----:B---3--:R-:W-:-:S04]  /*00c0*/  LEA R7, R7, R0, 0x8 ;  /* 0x0000000007077211 */ /* 0x008fc800078e40ff */
[----:B------:R-:W-:Y:S01]  /*00d0*/  IADD3 R5, R7, 0x1, RZ ;  /* 0x0000000107057810 */ /* 0x000fe20007ffe0ff */
[C---:B------:R-:W-:Y:S01]  /*00e0*/  IMAD.HI R0, R7.reuse, -0x1f8fc7e3, R6 ;  /* 0xe070381d07007827 */ /* 0x040fe200078e0206 */
[----:B------:R-:W-:-:S03]  /*00f0*/  ISETP.GE.AND P0, PT, R7, 0x4900, PT ;  /* 0x000049000700780c */ /* 0x000fc60003f06270 */
[----:B------:R-:W-:Y:S01]  /*0100*/  IMAD.HI R2, R5, -0x1f8fc7e3, R4 ;  /* 0xe070381d05027827 */ /* 0x000fe200078e0204 */
[----:B------:R-:W-:-:S04]  /*0110*/  SHF.R.U32.HI R3, RZ, 0x1f, R0 ;  /* 0x0000001fff037819 */ /* 0x000fc80000011600 */
[----:B------:R-:W-:Y:S02]  /*0120*/  SHF.R.U32.HI R11, RZ, 0x1f, R2 ;  /* 0x0000001fff0b7819 */ /* 0x000fe40000011602 */
[----:B------:R-:W-:Y:S01]  /*0130*/  LEA.HI.SX32 R3, R0, R3, 0x1a ;  /* 0x0000000300037211 */ /* 0x000fe200078fd2ff */
[----:B------:R-:W-:Y:S01]  /*0140*/  HFMA2.MMA R0, -RZ, RZ, 0, 0 ;  /* 0x00000000ff007435 */ /* 0x000fe200000001ff */
[----:B------:R-:W-:-:S03]  /*0150*/  LEA.HI.SX32 R11, R2, R11, 0x1a ;  /* 0x0000000b020b7211 */ /* 0x000fc600078fd2ff */
[----:B------:R-:W-:Y:S02]  /*0160*/  IMAD R3, R3, -0x49, R7 ;  /* 0xffffffb703037824 */ /* 0x000fe400078e0207 */
[----:B------:R-:W-:Y:S02]  /*0170*/  IMAD R2, R11, -0x49, R5 ;  /* 0xffffffb70b027824 */ /* 0x000fe400078e0205 */
[C-C-:B--2---:R-:W-:Y:S01]  /*0180*/  IMAD.WIDE R14, R3.reuse, 0x4, R8.reuse ;  /* 0x00000004030e7825 */ /* 0x144fe200078e0208 */
[----:B------:R-:W1:Y:S03]  /*0190*/  LDC.64 R10, c[0x0][0x230] ;  /* 0x00008c00ff0a7b82 */ /* 0x000e660000000a00 */
[----:B------:R-:W-:Y:S01]  /*01a0*/  IMAD.WIDE R18, R2, 0x4, R8 ;  /* 0x0000000402127825 */ /* 0x000fe200078e0208 */
[----:B------:R2:W3:Y:S04]  /*01b0*/  @!P0 LDG.E.EL R0, desc[UR4][R14.64] ;  /* 0x000000040e008981 */ /* 0x0004e8000c2e1900 */
[----:B------:R1:W3:Y:S01]  /*01c0*/  @!P0 LDG.E.EL R4, desc[UR4][R18.64] ;  /* 0x0000000412048981 */ /* 0x0002e2000c2e1900 */
[----:B------:R-:W1:Y:S01]  /*01d0*/  LDC.64 R8, c[0x0][0x220] ;  /* 0x00008800ff087b82 */ /* 0x000e620000000a00 */
[----:B------:R-:W-:Y:S01]  /*01e0*/  MOV R5, RZ ;  /* 0x000000ff00057202 */ /* 0x000fe20000000f00 */
[----:B----4-:R-:W-:Y:S01]  /*01f0*/  IMAD.WIDE R24, R3, 0x4, R16 ;  /* 0x0000000403187825 */ /* 0x010fe200078e0210 */
[----:B--2---:R-:W-:-:S03]  /*0200*/  CS2R R14, SRZ ;  /* 0x00000000000e7805 */ /* 0x004fc6000001ff00 */
[----:B------:R-:W-:Y:S01]  /*0210*/  IMAD.WIDE R16, R2, 0x4, R16 ;  /* 0x0000000402107825 */ /* 0x000fe200078e0210 */
[----:B------:R-:W-:Y:S01]  /*0220*/  CS2R R22, SRZ ;  /* 0x0000000000167805 */ /* 0x000fe2000001ff00 */
[----:B------:R2:W4:Y:S02]  /*0230*/  @!P0 LDG.E.EL R5, desc[UR4][R24.64] ;  /* 0x0000000418058981 */ /* 0x000524000c2e1900 */
[----:B-----5:R-:W-:Y:S02]  /*0240*/  IMAD.WIDE R20, R7, 0x4, R20 ;  /* 0x0000000407147825 */ /* 0x020fe400078e0214 */
[----:B------:R-:W5:Y:S04]  /*0250*/  @!P0 LDG.E.EL R6, desc[UR4][R16.64] ;  /* 0x0000000410068981 */ /* 0x000f68000c2e1900 */
[----:B------:R-:W4:Y:S01]  /*0260*/  @!P0 LDG.E.64 R14, desc[UR4][R20.64] ;  /* 0x00000004140e8981 */ /* 0x000f22000c1e1b00 */
[----:B0-----:R-:W-:-:S04]  /*0270*/  IMAD.WIDE R26, R3, 0x4, R12 ;  /* 0x00000004031a7825 */ /* 0x001fc800078e020c */
[----:B-1----:R-:W-:-:S04]  /*0280*/  IMAD.WIDE R18, R3, 0x4, R8 ;  /* 0x0000000403127825 */ /* 0x002fc800078e0208 */
[C---:B------:R-:W-:Y:S01]  /*0290*/  IMAD.WIDE R8, R2.reuse, 0x4, R8 ;  /* 0x0000000402087825 */ /* 0x040fe200078e0208 */
[----:B------:R-:W5:Y:S03]  /*02a0*/  @!P0 LDG.E.EL R23, desc[UR4][R18.64] ;  /* 0x0000000412178981 */ /* 0x000f66000c2e1900 */
[--C-:B--2---:R-:W-:Y:S01]  /*02b0*/  IMAD.WIDE R24, R3, 0x4, R10.reuse ;  /* 0x0000000403187825 */ /* 0x104fe200078e020a */
[----:B------:R-:W2:Y:S01]  /*02c0*/  @!P0 LDG.E.EL R22, desc[UR4][R8.64] ;  /* 0x0000000408168981 */ /* 0x000ea2000c2e1900 */
[----:B------:R-:W-:Y:S02]  /*02d0*/  CS2R R28, SRZ ;  /* 0x00000000001c7805 */ /* 0x000fe4000001ff00 */
[----:B------:R-:W-:-:S04]  /*02e0*/  IMAD.WIDE R10, R2, 0x4, R10 ;  /* 0x00000004020a7825 */ /* 0x000fc800078e020a */
[----:B------:R-:W-:Y:S01]  /*02f0*/  IMAD.WIDE R2, R2, 0x4, R12 ;  /* 0x0000000402027825 */ /* 0x000fe200078e020c */
[----:B------:R-:W-:Y:S01]  /*0300*/  CS2R R12, SRZ ;  /* 0x00000000000c7805 */ /* 0x000fe2000001ff00 */
[----:B------:R-:W2:Y:S04]  /*0310*/  @!P0 LDG.E.EL R28, desc[UR4][R24.64] ;  /* 0x00000004181c8981 */ /* 0x000ea8000c2e1900 */
[----:B------:R-:W2:Y:S04]  /*0320*/  @!P0 LDG.E.EL R29, desc[UR4][R26.64] ;  /* 0x000000041a1d8981 */ /* 0x000ea8000c2e1900 */
[----:B------:R-:W2:Y:S04]  /*0330*/  @!P0 LDG.E.EL R12, desc[UR4][R10.64] ;  /* 0x000000040a0c8981 */ /* 0x000ea8000c2e1900 */
[----:B------:R0:W2:Y:S02]  /*0340*/  @!P0 LDG.E.EL R13, desc[UR4][R2.64] ;  /* 0x00000004020d8981 */ /* 0x0000a4000c2e1900 */
[----:B0-----:R-:W-:Y:S01]  /*0350*/  HFMA2.MMA R2, -RZ, RZ, 1.625, 0 ;  /* 0x3e800000ff027435 */ /* 0x001fe200000001ff */
[----:B---3--:R-:W-:Y:S01]  /*0360*/  FADD R0, R0, 9.9999997473787516356e-06 ;  /* 0x3727c5ac00007421 */ /* 0x008fe20000000000 */
[----:B------:R-:W-:-:S03]  /*0370*/  FADD R4, R4, 9.9999997473787516356e-06 ;  /* 0x3727c5ac04047421 */ /* 0x000fc60000000000 */
[----:B------:R-:W0:Y:S08]  /*0380*/  MUFU.SQRT R8, R0 ;  /* 0x0000000000087308 */ /* 0x000e300000002000 */
[----:B------:R-:W1:Y:S01]  /*0390*/  MUFU.SQRT R9, R4 ;  /* 0x0000000400097308 */ /* 0x000e620000002000 */
[C---:B0-----:R-:W-:Y:S02]  /*03a0*/  FSETP.GT.AND P1, PT, R8.reuse, 8.50705917302346158658e+37, PT ;  /* 0x7e8000000800780b */ /* 0x041fe40003f24000 */
[----:B------:R-:W-:-:S02]  /*03b0*/  FSETP.GEU.AND P3, PT, R8, 1.175494350822287508e-38, PT ;  /* 0x008000000800780b */ /* 0x000fc40003f6e000 */
[C---:B-1----:R-:W-:Y:S02]  /*03c0*/  FSETP.GT.AND P2, PT, R9.reuse, 8.50705917302346158658e+37, PT ;  /* 0x7e8000000900780b */ /* 0x042fe40003f44000 */
[----:B------:R-:W-:-:S07]  /*03d0*/  FSETP.GEU.AND P4, PT, R9, 1.175494350822287508e-38, PT ;  /* 0x008000000900780b */ /* 0x000fce0003f8e000 */
[----:B------:R-:W-:-:S04]  /*03e0*/  @P1 FMUL R8, R8, 0.25 ;  /* 0x3e80000008081820 */ /* 0x000fc80000400000 */
[----:B------:R-:W-:Y:S01]  /*03f0*/  @!P3 FMUL R8, R8, 16777216 ;  /* 0x4b8000000808b820 */ /* 0x000fe20000400000 */
[----:B------:R-:W-:-:S04]  /*0400*/  @P2 FMUL R9, R9, 0.25 ;  /* 0x3e80000009092820 */ /* 0x000fc80000400000 */
[----:B------:R-:W-:Y:S01]  /*0410*/  @!P4 FMUL R9, R9, 16777216 ;  /* 0x4b8000000909c820 */ /* 0x000fe20000400000 */
[----:B------:R-:W0:Y:S01]  /*0420*/  MUFU.RCP R8, R8 ;  /* 0x0000000800087308 */ /* 0x000e220000001000 */
[----:B------:R-:W-:-:S07]  /*0430*/  FSEL R3, R2, 1, P1 ;  /* 0x3f80000002037808 */ /* 0x000fce0000800000 */
[----:B------:R-:W1:Y:S01]  /*0440*/  MUFU.RCP R9, R9 ;  /* 0x0000000900097308 */ /* 0x000e620000001000 */
[----:B------:R-:W-:Y:S01]  /*0450*/  FSEL R2, R2, 1, P2 ;  /* 0x3f80000002027808 */ /* 0x000fe20001000000 */
[----:B------:R-:W-:Y:S01]  /*0460*/  @!P3 FMUL R3, R3, 16777216 ;  /* 0x4b8000000303b820 */ /* 0x000fe20000400000 */
[----:B----4-:R-:W-:Y:S01]  /*0470*/  FADD R14, R5, R14 ;  /* 0x0000000e050e7221 */ /* 0x010fe20000000000 */
[----:B-----5:R-:W-:Y:S02]  /*0480*/  FADD R15, R6, R15 ;  /* 0x0000000f060f7221 */ /* 0x020fe40000000000 */
[----:B------:R-:W-:Y:S01]  /*0490*/  @!P4 FMUL R2, R2, 16777216 ;  /* 0x4b8000000202c820 */ /* 0x000fe20000400000 */
[----:B0-----:R-:W-:Y:S01]  /*04a0*/  FMUL R0, R8, R3 ;  /* 0x0000000308007220 */ /* 0x001fe20000400000 */
[----:B------:R-:W-:Y:S01]  /*04b0*/  FADD R23, R14, -R23 ;  /* 0x800000170e177221 */ /* 0x000fe20000000000 */
[----:B--2---:R-:W-:Y:S01]  /*04c0*/  FADD R22, R15, -R22 ;  /* 0x800000160f167221 */ /* 0x004fe20000000000 */
[----:B-1----:R-:W-:-:S02]  /*04d0*/  FMUL R3, R9, R2 ;  /* 0x0000000209037220 */ /* 0x002fc40000400000 */
[----:B------:R-:W-:Y:S02]  /*04e0*/  FMUL R0, R23, R0 ;  /* 0x0000000017007220 */ /* 0x000fe40000400000 */
[----:B------:R-:W-:Y:S02]  /*04f0*/  FMUL R22, R22, R3 ;  /* 0x0000000316167220 */ /* 0x000fe40000400000 */
[----:B------:R-:W-:Y:S01]  /*0500*/  FFMA R0, R0, R28, R29 ;  /* 0x0000001c00007223 */ /* 0x000fe2000000001d */
[----:B------:R-:W0:Y:S01]  /*0510*/  LDC.64 R2, c[0x0][0x240] ;  /* 0x00009000ff027b82 */ /* 0x000e220000000a00 */
[----:B------:R-:W-:-:S03]  /*0520*/  FFMA R12, R22, R12, R13 ;  /* 0x0000000c160c7223 */ /* 0x000fc6000000000d */
[----:B------:R-:W-:Y:S02]  /*0530*/  FSETP.GTU.AND P1, PT, R0, RZ, PT ;  /* 0x000000ff0000720b */ /* 0x000fe40003f2c000 */
[----:B------:R-:W-:Y:S02]  /*0540*/  FSETP.GTU.AND P2, PT, R12, RZ, PT ;  /* 0x000000ff0c00720b */ /* 0x000fe40003f4c000 */
[----:B------:R-:W-:Y:S02]  /*0550*/  FSEL R4, R0, RZ, P1 ;  /* 0x000000ff00047208 */ /* 0x000fe40000800000 */
[----:B------:R-:W-:Y:S02]  /*0560*/  FSEL R5, R12, RZ, P2 ;  /* 0x000000ff0c057208 */ /* 0x000fe40001000000 */
[C---:B------:R-:W-:Y:S02]  /*0570*/  FSETP.GEU.AND P1, PT, R4.reuse, 6, PT ;  /* 0x40c000000400780b */ /* 0x040fe40003f2e000 */
[----:B------:R-:W-:Y:S01]  /*0580*/  FSETP.GEU.AND P2, PT, R5, 6, PT ;  /* 0x40c000000500780b */ /* 0x000fe20003f4e000 */
[----:B------:R1:W-:Y:S01]  /*0590*/  @!P0 STG.E.64 desc[UR4][R20.64], R14 ;  /* 0x0000000e14008986 */ /* 0x0003e2000c101b04 */
[----:B------:R-:W-:-:S02]  /*05a0*/  FSETP.NAN.AND P3, PT, R4, R4, PT ;  /* 0x000000040400720b */ /* 0x000fc40003f68000 */
[----:B------:R-:W-:Y:S01]  /*05b0*/  FSETP.NAN.AND P4, PT, R5, R5, PT ;  /* 0x000000050500720b */ /* 0x000fe20003f88000 */
[----:B0-----:R-:W-:-:S06]  /*05c0*/  IMAD.WIDE R6, R7, 0x4, R2 ;  /* 0x0000000407067825 */ /* 0x001fcc00078e0202 */
[----:B------:R-:W-:Y:S02]  /*05d0*/  @P1 SEL R4, R4, 0x40c00000, P3 ;  /* 0x40c0000004041807 */ /* 0x000fe40001800000 */
[----:B------:R-:W-:Y:S01]  /*05e0*/  @P2 SEL R5, R5, 0x40c00000, P4 ;  /* 0x40c0000005052807 */ /* 0x000fe20002000000 */
[----:B------:R-:W-:Y:S06]  /*05f0*/  @P0 EXIT ;  /* 0x000000000000094d */ /* 0x000fec0003800000 */
[----:B------:R-:W-:Y:S01]  /*0600*/  STG.E.64 desc[UR4][R6.64], R4 ;  /* 0x0000000406007986 */ /* 0x000fe2000c101b04 */
[----:B------:R-:W-:Y:S05]  /*0610*/  EXIT ;  /* 0x000000000000794d */ /* 0x000fea0003800000 */
.L_x_0:
[----:B------:R-:W-:-:S00]  /*0620*/  BRA `(.L_x_0) ;  /* 0xfffffffc00fc7947 */ /* 0x000fc0000383ffff */
[----:B------:R-:W-:-:S00]  /*0630*/  NOP ;  /* 0x0000000000007918 */ /* 0x000fc00000000000 */
        /* <DEDUP_REMOVED lines=12> */
.L_x_1:


//--------------------- .nv.global.init           --------------------------
	.section	.nv.global.init,"aw",@progbits
.nv.global.init:
	.type		_$_str,@object
	.size		_$_str,(_$_str_$_2 - _$_str)
_$_str:
        /*0000*/ 	.byte	0x5f, 0x5f, 0x43, 0x55, 0x44, 0x41, 0x5f, 0x46, 0x54, 0x5a, 0x00
	.type		_$_str_$_2,@object
	.size		_$_str_$_2,(.L_1 - _$_str_$_2)
_$_str_$_2:
        /*000b*/ 	.byte	0x5f, 0x5f, 0x43, 0x55, 0x44, 0x41, 0x5f, 0x50, 0x52, 0x45, 0x43, 0x5f, 0x53, 0x51, 0x52, 0x54
        /*001b*/ 	.byte	0x00
.L_1:


//--------------------- .nv.constant0.triton_poi_fused__native_batch_norm_legit_no_training_convolution_hardtanh_31 --------------------------
	.section	.nv.constant0.triton_poi_fused__native_batch_norm_legit_no_training_convolution_hardtanh_31,"a",@progbits
	.sectionflags	@""
	.align	4
.nv.constant0.triton_poi_fused__native_batch_norm_legit_no_training_convolution_hardtanh_31:
	.zero		588
